//
// Generated by NVIDIA NVVM Compiler
//
// Compiler Build ID: CL-36424714
// Cuda compilation tools, release 13.0, V13.0.88
// Based on NVVM 20.0.0
//

.version 9.0
.target sm_100
.address_size 64

	// .globl	_Z10kernel_gpuiPdS_S_

.visible .entry _Z10kernel_gpuiPdS_S_(
	.param .u32 _Z10kernel_gpuiPdS_S__param_0,
	.param .u64 .ptr .align 1 _Z10kernel_gpuiPdS_S__param_1,
	.param .u64 .ptr .align 1 _Z10kernel_gpuiPdS_S__param_2,
	.param .u64 .ptr .align 1 _Z10kernel_gpuiPdS_S__param_3
)
{
	.reg .pred 	%p<2>;
	.reg .b32 	%r<14>;
	.reg .b64 	%rd<10>;
	.reg .b64 	%fd<5>;

	ld.param.u32 	%r4, [_Z10kernel_gpuiPdS_S__param_0];
	ld.param.u64 	%rd1, [_Z10kernel_gpuiPdS_S__param_1];
	ld.param.u64 	%rd2, [_Z10kernel_gpuiPdS_S__param_2];
	ld.param.u64 	%rd3, [_Z10kernel_gpuiPdS_S__param_3];
	mov.u32 	%r5, %ctaid.x;
	mov.u32 	%r6, %ntid.x;
	mov.u32 	%r7, %tid.x;
	mad.lo.s32 	%r1, %r5, %r6, %r7;
	mov.u32 	%r8, %ctaid.y;
	mov.u32 	%r9, %ntid.y;
	mov.u32 	%r10, %tid.y;
	mad.lo.s32 	%r11, %r8, %r9, %r10;
	max.s32 	%r12, %r1, %r11;
	setp.ge.s32 	%p1, %r12, %r4;
	@%p1 bra 	$L__BB0_2;
	cvta.to.global.u64 	%rd4, %rd1;
	cvta.to.global.u64 	%rd5, %rd2;
	cvta.to.global.u64 	%rd6, %rd3;
	mad.lo.s32 	%r13, %r1, %r4, %r11;
	mul.wide.s32 	%rd7, %r13, 8;
	add.s64 	%rd8, %rd4, %rd7;
	ld.global.f64 	%fd1, [%rd8];
	add.s64 	%rd9, %rd5, %rd7;
	ld.global.f64 	%fd2, [%rd9];
	add.f64 	%fd3, %fd1, %fd2;
	atom.global.add.f64 	%fd4, [%rd6], %fd3;
$L__BB0_2:
	ret;

}


// ===== COMPILED SASS (sm_100) =====

	.target	sm_100

	.elftype	@"ET_EXEC"


//--------------------- .note.nv.tkinfo           --------------------------
	.section	.note.nv.tkinfo,"",@"SHT_NOTE"
	.sectionflags	@"SHF_NOTE_NV_TKINFO"
	.tkinfo
        /*0018*/ 	.word	0x00000002
        /*0030*/ 	.string	""
        /*0030*/ 	.string	"ptxas"
        /*0030*/ 	.string	"Cuda compilation tools, release 13.0, V13.0.88"
        /*0030*/ 	.string	"Build cuda_13.0.r13.0/compiler.36424714_0"
        /*0030*/ 	.string	"-arch sm_100 -m 64 "



//--------------------- .note.nv.cuinfo           --------------------------
	.section	.note.nv.cuinfo,"",@"SHT_NOTE"
	.sectionflags	@"SHF_NOTE_NV_CUINFO"
        /*0018*/ 	.short	0x0002
        /*001a*/ 	.short	0x0064
        /*001c*/ 	.short	0x0082
	.zero		2


//--------------------- .nv.info                  --------------------------
	.section	.nv.info,"",@"SHT_CUDA_INFO"
	.align	4


	//----- nvinfo : EIATTR_REGCOUNT
	.align		4
        /*0000*/ 	.byte	0x04, 0x2f
        /*0002*/ 	.short	(.L_1 - .L_0)
	.align		4
.L_0:
        /*0004*/ 	.word	index@(_Z10kernel_gpuiPdS_S_)
        /*0008*/ 	.word	0x0000000c


	//----- nvinfo : EIATTR_FRAME_SIZE
	.align		4
.L_1:
        /*000c*/ 	.byte	0x04, 0x11
        /*000e*/ 	.short	(.L_3 - .L_2)
	.align		4
.L_2:
        /*0010*/ 	.word	index@(_Z10kernel_gpuiPdS_S_)
        /*0014*/ 	.word	0x00000000


	//----- nvinfo : EIATTR_MIN_STACK_SIZE
	.align		4
.L_3:
        /*0018*/ 	.byte	0x04, 0x12
        /*001a*/ 	.short	(.L_5 - .L_4)
	.align		4
.L_4:
        /*001c*/ 	.word	index@(_Z10kernel_gpuiPdS_S_)
        /*0020*/ 	.word	0x00000000
.L_5:


//--------------------- .nv.compat                --------------------------
	.section	.nv.compat,"",@"SHT_CUDA_COMPAT_INFO"
	.align	4
        /*0000*/ 	.byte	0x02, 0x09, 0x00, 0x00, 0x02, 0x02, 0x01, 0x00, 0x02, 0x05, 0x05, 0x00, 0x03, 0x07, 0x01, 0x01
        /*0010*/ 	.byte	0x02, 0x03, 0x00, 0x00, 0x02, 0x06, 0x01, 0x00, 0x04, 0x0b, 0x08, 0x00, 0x01, 0x00, 0x00, 0x00
        /*0020*/ 	.byte	0x00, 0x00, 0x00, 0x00


//--------------------- .nv.info._Z10kernel_gpuiPdS_S_ --------------------------
	.section	.nv.info._Z10kernel_gpuiPdS_S_,"",@"SHT_CUDA_INFO"
	.sectionflags	@""
	.align	4


	//----- nvinfo : EIATTR_CUDA_API_VERSION
	.align		4
        /*0000*/ 	.byte	0x04, 0x37
        /*0002*/ 	.short	(.L_7 - .L_6)
.L_6:
        /*0004*/ 	.word	0x00000082


	//----- nvinfo : EIATTR_KPARAM_INFO
	.align		4
.L_7:
        /*0008*/ 	.byte	0x04, 0x17
        /*000a*/ 	.short	(.L_9 - .L_8)
.L_8:
        /*000c*/ 	.word	0x00000000
        /*0010*/ 	.short	0x0003
        /*0012*/ 	.short	0x0018
        /*0014*/ 	.byte	0x00, 0xf5, 0x21, 0x00


	//----- nvinfo : EIATTR_KPARAM_INFO
	.align		4
.L_9:
        /*0018*/ 	.byte	0x04, 0x17
        /*001a*/ 	.short	(.L_11 - .L_10)
.L_10:
        /*001c*/ 	.word	0x00000000
        /*0020*/ 	.short	0x0002
        /*0022*/ 	.short	0x0010
        /*0024*/ 	.byte	0x00, 0xf5, 0x21, 0x00


	//----- nvinfo : EIATTR_KPARAM_INFO
	.align		4
.L_11:
        /*0028*/ 	.byte	0x04, 0x17
        /*002a*/ 	.short	(.L_13 - .L_12)
.L_12:
        /*002c*/ 	.word	0x00000000
        /*0030*/ 	.short	0x0001
        /*0032*/ 	.short	0x0008
        /*0034*/ 	.byte	0x00, 0xf5, 0x21, 0x00


	//----- nvinfo : EIATTR_KPARAM_INFO
	.align		4
.L_13:
        /*0038*/ 	.byte	0x04, 0x17
        /*003a*/ 	.short	(.L_15 - .L_14)
.L_14:
        /*003c*/ 	.word	0x00000000
        /*0040*/ 	.short	0x0000
        /*0042*/ 	.short	0x0000
        /*0044*/ 	.byte	0x00, 0xf0, 0x11, 0x00


	//----- nvinfo : EIATTR_SPARSE_MMA_MASK
	.align		4
.L_15:
        /*0048*/ 	.byte	0x03, 0x50
        /*004a*/ 	.short	0x0000


	//----- nvinfo : EIATTR_MAXREG_COUNT
	.align		4
        /*004c*/ 	.byte	0x03, 0x1b
        /*004e*/ 	.short	0x00ff


	//----- nvinfo : EIATTR_MERCURY_ISA_VERSION
	.align		4
        /*0050*/ 	.byte	0x03, 0x5f
        /*0052*/ 	.short	0x0101


	//----- nvinfo : EIATTR_VRC_CTA_INIT_COUNT
	.align		4
        /*0054*/ 	.byte	0x02, 0x4a
	.zero		1
	.zero		1


	//----- nvinfo : EIATTR_EXIT_INSTR_OFFSETS
	.align		4
        /*0058*/ 	.byte	0x04, 0x1c
        /*005a*/ 	.short	(.L_17 - .L_16)


	//   ....[0]....
.L_16:
        /*005c*/ 	.word	0x000000c0


	//   ....[1]....
        /*0060*/ 	.word	0x00000180


	//----- nvinfo : EIATTR_CBANK_PARAM_SIZE
	.align		4
.L_17:
        /*0064*/ 	.byte	0x03, 0x19
        /*0066*/ 	.short	0x0020


	//----- nvinfo : EIATTR_PARAM_CBANK
	.align		4
        /*0068*/ 	.byte	0x04, 0x0a
        /*006a*/ 	.short	(.L_19 - .L_18)
	.align		4
.L_18:
        /*006c*/ 	.word	index@(.nv.constant0._Z10kernel_gpuiPdS_S_)
        /*0070*/ 	.short	0x0380
        /*0072*/ 	.short	0x0020


	//----- nvinfo : EIATTR_SW_WAR
	.align		4
.L_19:
        /*0074*/ 	.byte	0x04, 0x36
        /*0076*/ 	.short	(.L_21 - .L_20)
.L_20:
        /*0078*/ 	.word	0x00000008
.L_21:


//--------------------- .nv.callgraph             --------------------------
	.section	.nv.callgraph,"",@"SHT_CUDA_CALLGRAPH"
	.align	4
	.sectionentsize	8
	.align		4
        /*0000*/ 	.word	0x00000000
	.align		4
        /*0004*/ 	.word	0xffffffff
	.align		4
        /*0008*/ 	.word	0x00000000
	.align		4
        /*000c*/ 	.word	0xfffffffe
	.align		4
        /*0010*/ 	.word	0x00000000
	.align		4
        /*0014*/ 	.word	0xfffffffd
	.align		4
        /*0018*/ 	.word	0x00000000
	.align		4
        /*001c*/ 	.word	0xfffffffc


//--------------------- .text._Z10kernel_gpuiPdS_S_ --------------------------
	.section	.text._Z10kernel_gpuiPdS_S_,"ax",@progbits
	.align	128
        .global         _Z10kernel_gpuiPdS_S_
        .type           _Z10kernel_gpuiPdS_S_,@function
        .size           _Z10kernel_gpuiPdS_S_,(.L_x_1 - _Z10kernel_gpuiPdS_S_)
        .other          _Z10kernel_gpuiPdS_S_,@"STO_CUDA_ENTRY STV_DEFAULT"
_Z10kernel_gpuiPdS_S_:
.text._Z10kernel_gpuiPdS_S_:
[----:B------:R-:W-:Y:S01]  /*0000*/  LDC R1, c[0x0][0x37c] ;  /* 0x0000df00ff017b82 */ /* 0x000fe20000000800 */
[----:B------:R-:W0:Y:S07]  /*0010*/  S2R R3, SR_TID.X ;  /* 0x0000000000037919 */ /* 0x000e2e0000002100 */
[----:B------:R-:W0:Y:S01]  /*0020*/  LDC R0, c[0x0][0x360] ;  /* 0x0000d800ff007b82 */ /* 0x000e220000000800 */
[----:B------:R-:W1:Y:S01]  /*0030*/  LDCU UR6, c[0x0][0x380] ;  /* 0x00007000ff0677ac */ /* 0x000e620008000800 */
[----:B------:R-:W2:Y:S06]  /*0040*/  S2R R2, SR_TID.Y ;  /* 0x0000000000027919 */ /* 0x000eac0000002200 */
[----:B------:R-:W0:Y:S08]  /*0050*/  S2UR UR4, SR_CTAID.X ;  /* 0x00000000000479c3 */ /* 0x000e300000002500 */
[----:B------:R-:W2:Y:S08]  /*0060*/  S2UR UR5, SR_CTAID.Y ;  /* 0x00000000000579c3 */ /* 0x000eb00000002600 */
[----:B------:R-:W2:Y:S01]  /*0070*/  LDC R7, c[0x0][0x364] ;  /* 0x0000d900ff077b82 */ /* 0x000ea20000000800 */
[----:B0-----:R-:W-:-:S02]  /*0080*/  IMAD R0, R0, UR4, R3 ;  /* 0x0000000400007c24 */ /* 0x001fc4000f8e0203 */
[----:B--2---:R-:W-:-:S05]  /*0090*/  IMAD R7, R7, UR5, R2 ;  /* 0x0000000507077c24 */ /* 0x004fca000f8e0202 */
[----:B------:R-:W-:-:S04]  /*00a0*/  VIMNMX R2, PT, PT, R0, R7, !PT ;  /* 0x0000000700027248 */ /* 0x000fc80007fe0100 */
[----:B-1----:R-:W-:-:S13]  /*00b0*/  ISETP.GE.AND P0, PT, R2, UR6, PT ;  /* 0x0000000602007c0c */ /* 0x002fda000bf06270 */
[----:B------:R-:W-:Y:S05]  /*00c0*/  @P0 EXIT ;  /* 0x000000000000094d */ /* 0x000fea0003800000 */
[----:B------:R-:W0:Y:S01]  /*00d0*/  LDC.64 R2, c[0x0][0x388] ;  /* 0x0000e200ff027b82 */ /* 0x000e220000000a00 */
[----:B------:R-:W1:Y:S01]  /*00e0*/  LDCU.64 UR4, c[0x0][0x358] ;  /* 0x00006b00ff0477ac */ /* 0x000e620008000a00 */
[----:B------:R-:W-:-:S06]  /*00f0*/  IMAD R7, R0, UR6, R7 ;  /* 0x0000000600077c24 */ /* 0x000fcc000f8e0207 */
[----:B------:R-:W2:Y:S01]  /*0100*/  LDC.64 R4, c[0x0][0x390] ;  /* 0x0000e400ff047b82 */ /* 0x000ea20000000a00 */
[----:B0-----:R-:W-:-:S06]  /*0110*/  IMAD.WIDE R2, R7, 0x8, R2 ;  /* 0x0000000807027825 */ /* 0x001fcc00078e0202 */
[----:B-1----:R-:W3:Y:S01]  /*0120*/  LDG.E.64 R2, desc[UR4][R2.64] ;  /* 0x0000000402027981 */ /* 0x002ee2000c1e1b00 */
[----:B--2---:R-:W-:-:S06]  /*0130*/  IMAD.WIDE R4, R7, 0x8, R4 ;  /* 0x0000000807047825 */ /* 0x004fcc00078e0204 */
[----:B------:R-:W3:Y:S01]  /*0140*/  LDG.E.64 R4, desc[UR4][R4.64] ;  /* 0x0000000404047981 */ /* 0x000ee2000c1e1b00 */
[----:B------:R-:W0:Y:S01]  /*0150*/  LDC.64 R8, c[0x0][0x398] ;  /* 0x0000e600ff087b82 */ /* 0x000e220000000a00 */
[----:B---3--:R-:W-:-:S07]  /*0160*/  DADD R6, R2, R4 ;  /* 0x0000000002067229 */ /* 0x008fce0000000004 */
[----:B0-----:R-:W-:Y:S01]  /*0170*/  REDG.E.ADD.F64.RN.STRONG.GPU desc[UR4][R8.64], R6 ;  /* 0x00000006080079a6 */ /* 0x001fe2000c12ff04 */
[----:B------:R-:W-:Y:S05]  /*0180*/  EXIT ;  /* 0x000000000000794d */ /* 0x000fea0003800000 */
.L_x_0:
[----:B------:R-:W-:-:S00]  /*0190*/  BRA `(.L_x_0) ;  /* 0xfffffffc00fc7947 */ /* 0x000fc0000383ffff */
[----:B------:R-:W-:-:S00]  /*01a0*/  NOP ;  /* 0x0000000000007918 */ /* 0x000fc00000000000 */
        /* <DEDUP_REMOVED lines=13> */
.L_x_1:


//--------------------- .nv.shared.reserved.0     --------------------------
	.section	.nv.shared.reserved.0,"aw",@nobits
	.weak		__nv_reservedSMEM_offset_0_alias
	.size		__nv_reservedSMEM_offset_0_alias, 0, 64
	.other		__nv_reservedSMEM_offset_0_alias,@"STO_CUDA_RESERVED_SHARED STV_DEFAULT"
__nv_reservedSMEM_offset_0_alias:
	.zero		0
	.zero		64


//--------------------- .nv.constant0._Z10kernel_gpuiPdS_S_ --------------------------
	.section	.nv.constant0._Z10kernel_gpuiPdS_S_,"a",@progbits
	.sectionflags	@""
	.align	4
.nv.constant0._Z10kernel_gpuiPdS_S_:
	.zero		928


//--------------------- SYMBOLS --------------------------

	.type		.nv.reservedSmem.offset0,@object
	.size		.nv.reservedSmem.offset0,0x4
